	.headerflags	@"EF_CUDA_TEXMODE_UNIFIED EF_CUDA_64BIT_ADDRESS EF_CUDA_ACCELERATORS EF_CUDA_SM90 EF_CUDA_VIRTUAL_SM(EF_CUDA_SM90)"
	.elftype	@"ET_EXEC"


//--------------------- .nv.info                  --------------------------
	.section	.nv.info,"",@"SHT_CUDA_INFO"
	.align	4


	//----- nvinfo : EIATTR_REGCOUNT
	.align		4
        /*0000*/ 	.byte	0x04, 0x2f
        /*0002*/ 	.short	(.L_1 - .L_0)
	.align		4
.L_0:
        /*0004*/ 	.word	index@(triton_poi_fused_reflection_pad2d_16)
        /*0008*/ 	.word	0x0000000c


	//----- nvinfo : EIATTR_MIN_STACK_SIZE
	.align		4
.L_1:
        /*000c*/ 	.byte	0x04, 0x12
        /*000e*/ 	.short	(.L_3 - .L_2)
	.align		4
.L_2:
        /*0010*/ 	.word	index@(triton_poi_fused_reflection_pad2d_16)
        /*0014*/ 	.word	0x00000000


	//----- nvinfo : EIATTR_FRAME_SIZE
	.align		4
.L_3:
        /*0018*/ 	.byte	0x04, 0x11
        /*001a*/ 	.short	(.L_5 - .L_4)
	.align		4
.L_4:
        /*001c*/ 	.word	index@(triton_poi_fused_reflection_pad2d_16)
        /*0020*/ 	.word	0x00000000


	//----- nvinfo : EIATTR_MIN_STACK_SIZE
	.align		4
.L_5:
        /*0024*/ 	.byte	0x04, 0x12
        /*0026*/ 	.short	(.L_7 - .L_6)
	.align		4
.L_6:
        /*0028*/ 	.word	index@(triton_poi_fused_reflection_pad2d_16)
        /*002c*/ 	.word	0x00000000
.L_7:


//--------------------- .nv.info.triton_poi_fused_reflection_pad2d_16 --------------------------
	.section	.nv.info.triton_poi_fused_reflection_pad2d_16,"",@"SHT_CUDA_INFO"
	.sectionflags	@""
	.align	4


	//----- nvinfo : EIATTR_CUDA_API_VERSION
	.align		4
        /*0000*/ 	.byte	0x04, 0x37
        /*0002*/ 	.short	(.L_9 - .L_8)
.L_8:
        /*0004*/ 	.word	0x0000007c


	//----- nvinfo : EIATTR_KPARAM_INFO
	.align		4
.L_9:
        /*0008*/ 	.byte	0x04, 0x17
        /*000a*/ 	.short	(.L_11 - .L_10)
.L_10:
        /*000c*/ 	.word	0x00000000
        /*0010*/ 	.short	0x0002
        /*0012*/ 	.short	0x0010
        /*0014*/ 	.byte	0x00, 0xf0, 0x11, 0x00


	//----- nvinfo : EIATTR_KPARAM_INFO
	.align		4
.L_11:
        /*0018*/ 	.byte	0x04, 0x17
        /*001a*/ 	.short	(.L_13 - .L_12)
.L_12:
        /*001c*/ 	.word	0x00000000
        /*0020*/ 	.short	0x0001
        /*0022*/ 	.short	0x0008
        /*0024*/ 	.byte	0x00, 0xf4, 0x21, 0x00


	//----- nvinfo : EIATTR_KPARAM_INFO
	.align		4
.L_13:
        /*0028*/ 	.byte	0x04, 0x17
        /*002a*/ 	.short	(.L_15 - .L_14)
.L_14:
        /*002c*/ 	.word	0x00000000
        /*0030*/ 	.short	0x0000
        /*0032*/ 	.short	0x0000
        /*0034*/ 	.byte	0x00, 0xf4, 0x21, 0x00


	//----- nvinfo : EIATTR_SPARSE_MMA_MASK
	.align		4
.L_15:
        /*0038*/ 	.byte	0x03, 0x50
        /*003a*/ 	.short	0x0000


	//----- nvinfo : EIATTR_MAXREG_COUNT
	.align		4
        /*003c*/ 	.byte	0x03, 0x1b
        /*003e*/ 	.short	0x00ff


	//----- nvinfo : EIATTR_EXIT_INSTR_OFFSETS
	.align		4
        /*0040*/ 	.byte	0x04, 0x1c
        /*0042*/ 	.short	(.L_17 - .L_16)


	//   ....[0]....
.L_16:
        /*0044*/ 	.word	0x00000340


	//----- nvinfo : EIATTR_REQNTID
	.align		4
.L_17:
        /*0048*/ 	.byte	0x04, 0x10
        /*004a*/ 	.short	(.L_19 - .L_18)
.L_18:
        /*004c*/ 	.word	0x00000100
        /*0050*/ 	.word	0x00000001
        /*0054*/ 	.word	0x00000001


	//----- nvinfo : EIATTR_CBANK_PARAM_SIZE
	.align		4
.L_19:
        /*0058*/ 	.byte	0x03, 0x19
        /*005a*/ 	.short	0x0014


	//----- nvinfo : EIATTR_PARAM_CBANK
	.align		4
        /*005c*/ 	.byte	0x04, 0x0a
        /*005e*/ 	.short	(.L_21 - .L_20)
	.align		4
.L_20:
        /*0060*/ 	.word	index@(.nv.constant0.triton_poi_fused_reflection_pad2d_16)
        /*0064*/ 	.short	0x0210
        /*0066*/ 	.short	0x0014


	//----- nvinfo : EIATTR_SW_WAR
	.align		4
.L_21:
        /*0068*/ 	.byte	0x04, 0x36
        /*006a*/ 	.short	(.L_23 - .L_22)
.L_22:
        /*006c*/ 	.word	0x00000008
.L_23:


//--------------------- .nv.callgraph             --------------------------
	.section	.nv.callgraph,"",@"SHT_CUDA_CALLGRAPH"
	.align	4
	.sectionentsize	8
	.align		4
        /*0000*/ 	.word	0x00000000
	.align		4
        /*0004*/ 	.word	0xffffffff
	.align		4
        /*0008*/ 	.word	0x00000000
	.align		4
        /*000c*/ 	.word	0xfffffffe
	.align		4
        /*0010*/ 	.word	0x00000000
	.align		4
        /*0014*/ 	.word	0xfffffffd
	.align		4
        /*0018*/ 	.word	0x00000000
	.align		4
        /*001c*/ 	.word	0xfffffffc


//--------------------- .text.triton_poi_fused_reflection_pad2d_16 --------------------------
	.section	.text.triton_poi_fused_reflection_pad2d_16,"ax",@progbits
	.align	128
        .global         triton_poi_fused_reflection_pad2d_16
        .type           triton_poi_fused_reflection_pad2d_16,@function
        .size           triton_poi_fused_reflection_pad2d_16,(.L_x_1 - triton_poi_fused_reflection_pad2d_16)
        .other          triton_poi_fused_reflection_pad2d_16,@"STO_CUDA_ENTRY STV_DEFAULT"
triton_poi_fused_reflection_pad2d_16:
.text.triton_poi_fused_reflection_pad2d_16:
[----:B------:R-:W-:Y:S01]  /*0000*/  LDC R1, c[0x0][0x28] ;  /* 0x00000a00ff017b82 */ /* 0x000fe20000000800 */
[----:B------:R-:W1:Y:S01]  /*0010*/  S2R R0, SR_TID.X ;  /* 0x0000000000007919 */ /* 0x000e620000002100 */
[----:B------:R-:W-:Y:S01]  /*0020*/  ULDC.64 UR4, c[0x0][0x208] ;  /* 0x0000820000047ab9 */ /* 0x000fe20000000a00 */
[----:B------:R-:W2:Y:S01]  /*0030*/  S2R R3, SR_CTAID.X ;  /* 0x0000000000037919 */ /* 0x000ea20000002500 */
[----:B-1----:R-:W-:-:S05]  /*0040*/  IMAD.SHL.U32 R0, R0, 0x2, RZ ;  /* 0x0000000200007824 */ /* 0x002fca00078e00ff */
[----:B------:R-:W-:-:S05]  /*0050*/  LOP3.LUT R0, R0, 0x1fe, RZ, 0xc0, !PT ;  /* 0x000001fe00007812 */ /* 0x000fca00078ec0ff */
[----:B--2---:R-:W-:-:S04]  /*0060*/  IMAD R0, R3, 0x200, R0 ;  /* 0x0000020003007824 */ /* 0x004fc800078e0200 */
[----:B------:R-:W-:-:S04]  /*0070*/  IMAD.HI R3, R0, 0x66666667, RZ ;  /* 0x6666666700037827 */ /* 0x000fc800078e02ff */
[----:B------:R-:W-:Y:S01]  /*0080*/  VIADD R2, R0, 0x1 ;  /* 0x0000000100027836 */ /* 0x000fe20000000000 */
[----:B------:R-:W-:-:S04]  /*0090*/  SHF.R.U32.HI R4, RZ, 0x1f, R3 ;  /* 0x0000001fff047819 */ /* 0x000fc80000011603 */
[----:B------:R-:W-:Y:S01]  /*00a0*/  LEA.HI.SX32 R5, R3, R4, 0x1e ;  /* 0x0000000403057211 */ /* 0x000fe200078ff2ff */
[----:B------:R-:W-:-:S04]  /*00b0*/  IMAD.HI R3, R2, 0x66666667, RZ ;  /* 0x6666666702037827 */ /* 0x000fc800078e02ff */
[----:B------:R-:W-:Y:S01]  /*00c0*/  IMAD.HI R6, R5, 0x66666667, RZ ;  /* 0x6666666705067827 */ /* 0x000fe200078e02ff */
[----:B------:R-:W-:-:S04]  /*00d0*/  SHF.R.U32.HI R4, RZ, 0x1f, R3 ;  /* 0x0000001fff047819 */ /* 0x000fc80000011603 */
[----:B------:R-:W-:Y:S02]  /*00e0*/  SHF.R.U32.HI R7, RZ, 0x1f, R6 ;  /* 0x0000001fff077819 */ /* 0x000fe40000011606 */
[----:B------:R-:W-:Y:S01]  /*00f0*/  LEA.HI.SX32 R4, R3, R4, 0x1e ;  /* 0x0000000403047211 */ /* 0x000fe200078ff2ff */
[----:B------:R-:W-:Y:S01]  /*0100*/  IMAD R3, R5, 0xa, RZ ;  /* 0x0000000a05037824 */ /* 0x000fe200078e02ff */
[----:B------:R-:W-:-:S03]  /*0110*/  LEA.HI.SX32 R7, R6, R7, 0x1e ;  /* 0x0000000706077211 */ /* 0x000fc600078ff2ff */
[----:B------:R-:W-:Y:S01]  /*0120*/  IMAD R4, R4, 0xa, RZ ;  /* 0x0000000a04047824 */ /* 0x000fe200078e02ff */
[----:B------:R-:W-:Y:S01]  /*0130*/  LOP3.LUT R9, RZ, R3, RZ, 0x33, !PT ;  /* 0x00000003ff097212 */ /* 0x000fe200078e33ff */
[----:B------:R-:W-:-:S03]  /*0140*/  IMAD R7, R7, 0xa, RZ ;  /* 0x0000000a07077824 */ /* 0x000fc600078e02ff */
[----:B------:R-:W-:Y:S02]  /*0150*/  LOP3.LUT R3, RZ, R4, RZ, 0x33, !PT ;  /* 0x00000004ff037212 */ /* 0x000fe400078e33ff */
[----:B------:R-:W-:Y:S02]  /*0160*/  LOP3.LUT R4, RZ, R7, RZ, 0x33, !PT ;  /* 0x00000007ff047212 */ /* 0x000fe400078e33ff */
[----:B------:R-:W-:Y:S01]  /*0170*/  IADD3 R9, R0, R9, RZ ;  /* 0x0000000900097210 */ /* 0x000fe20007ffe0ff */
[----:B------:R-:W-:Y:S02]  /*0180*/  IMAD.IADD R3, R2, 0x1, R3 ;  /* 0x0000000102037824 */ /* 0x000fe400078e0203 */
[----:B------:R-:W-:Y:S01]  /*0190*/  IMAD.IADD R5, R5, 0x1, R4 ;  /* 0x0000000105057824 */ /* 0x000fe200078e0204 */
[----:B------:R-:W-:Y:S01]  /*01a0*/  IABS R7, R9 ;  /* 0x0000000900077213 */ /* 0x000fe20000000000 */
[----:B------:R-:W-:Y:S01]  /*01b0*/  IMAD.HI R4, R0, 0x51eb851f, RZ ;  /* 0x51eb851f00047827 */ /* 0x000fe200078e02ff */
[----:B------:R-:W-:-:S02]  /*01c0*/  IABS R6, R3 ;  /* 0x0000000300067213 */ /* 0x000fc40000000000 */
[----:B------:R-:W1:Y:S01]  /*01d0*/  LDC.64 R2, c[0x0][0x210] ;  /* 0x00008400ff027b82 */ /* 0x000e620000000a00 */
[----:B------:R-:W-:Y:S02]  /*01e0*/  IABS R8, R5 ;  /* 0x0000000500087213 */ /* 0x000fe40000000000 */
[----:B------:R-:W-:Y:S01]  /*01f0*/  SHF.R.U32.HI R5, RZ, 0x1f, R4 ;  /* 0x0000001fff057819 */ /* 0x000fe20000011604 */
[----:B------:R-:W-:Y:S01]  /*0200*/  VIADD R6, R6, 0xfffffff9 ;  /* 0xfffffff906067836 */ /* 0x000fe20000000000 */
[----:B------:R-:W-:Y:S02]  /*0210*/  IADD3 R7, R7, -0x7, RZ ;  /* 0xfffffff907077810 */ /* 0x000fe40007ffe0ff */
[----:B------:R-:W-:Y:S01]  /*0220*/  LEA.HI R5, R4, R5, RZ, 0x1b ;  /* 0x0000000504057211 */ /* 0x000fe200078fd8ff */
[----:B------:R-:W-:Y:S01]  /*0230*/  VIADD R4, R8, 0xfffffff9 ;  /* 0xfffffff908047836 */ /* 0x000fe20000000000 */
[----:B------:R-:W-:Y:S02]  /*0240*/  IABS R7, R7 ;  /* 0x0000000700077213 */ /* 0x000fe40000000000 */
[----:B------:R-:W-:-:S02]  /*0250*/  IABS R8, R6 ;  /* 0x0000000600087213 */ /* 0x000fc40000000000 */
[----:B------:R-:W-:Y:S02]  /*0260*/  LEA R5, R5, 0x3f, 0x6 ;  /* 0x0000003f05057811 */ /* 0x000fe400078e30ff */
[----:B------:R-:W-:Y:S02]  /*0270*/  MOV R6, R7 ;  /* 0x0000000700067202 */ /* 0x000fe40000000f00 */
[----:B------:R-:W-:-:S03]  /*0280*/  IABS R7, R4 ;  /* 0x0000000400077213 */ /* 0x000fc60000000000 */
[----:B------:R-:W-:Y:S01]  /*0290*/  IMAD.IADD R4, R5, 0x1, -R6 ;  /* 0x0000000105047824 */ /* 0x000fe200078e0a06 */
[----:B------:R-:W-:-:S03]  /*02a0*/  IADD3 R6, R5, -R8, RZ ;  /* 0x8000000805067210 */ /* 0x000fc60007ffe0ff */
[C---:B------:R-:W-:Y:S02]  /*02b0*/  IMAD R5, R7.reuse, -0x8, R4 ;  /* 0xfffffff807057824 */ /* 0x040fe400078e0204 */
[----:B------:R-:W-:Y:S02]  /*02c0*/  IMAD R7, R7, -0x8, R6 ;  /* 0xfffffff807077824 */ /* 0x000fe400078e0206 */
[----:B-1----:R-:W-:-:S04]  /*02d0*/  IMAD.WIDE R4, R5, 0x4, R2 ;  /* 0x0000000405047825 */ /* 0x002fc800078e0202 */
[----:B------:R-:W-:Y:S01]  /*02e0*/  IMAD.WIDE R2, R7, 0x4, R2 ;  /* 0x0000000407027825 */ /* 0x000fe200078e0202 */
[----:B------:R-:W2:Y:S01]  /*02f0*/  LDG.E.EL R8, desc[UR4][R4.64] ;  /* 0x0000000404087981 */ /* 0x000ea2000c2e1900 */
[----:B------:R-:W1:Y:S03]  /*0300*/  LDC.64 R6, c[0x0][0x218] ;  /* 0x00008600ff067b82 */ /* 0x000e660000000a00 */
[----:B------:R-:W2:Y:S01]  /*0310*/  LDG.E.EL R9, desc[UR4][R2.64] ;  /* 0x0000000402097981 */ /* 0x000ea2000c2e1900 */
[----:B-1----:R-:W-:-:S05]  /*0320*/  IMAD.WIDE R6, R0, 0x4, R6 ;  /* 0x0000000400067825 */ /* 0x002fca00078e0206 */
[----:B--2---:R-:W-:Y:S01]  /*0330*/  STG.E.64 desc[UR4][R6.64], R8 ;  /* 0x0000000806007986 */ /* 0x004fe2000c101b04 */
[----:B------:R-:W-:Y:S05]  /*0340*/  EXIT ;  /* 0x000000000000794d */ /* 0x000fea0003800000 */
.L_x_0:
[----:B------:R-:W-:-:S00]  /*0350*/  BRA `(.L_x_0) ;  /* 0xfffffffc00fc7947 */ /* 0x000fc0000383ffff */
[----:B------:R-:W-:-:S00]  /*0360*/  NOP ;  /* 0x0000000000007918 */ /* 0x000fc00000000000 */
        /* <DEDUP_REMOVED lines=9> */
.L_x_1:


//--------------------- .nv.constant0.triton_poi_fused_reflection_pad2d_16 --------------------------
	.section	.nv.constant0.triton_poi_fused_reflection_pad2d_16,"a",@progbits
	.sectionflags	@""
	.align	4
.nv.constant0.triton_poi_fused_reflection_pad2d_16:
	.zero		548
